	.headerflags	@"EF_CUDA_TEXMODE_UNIFIED EF_CUDA_64BIT_ADDRESS EF_CUDA_ACCELERATORS EF_CUDA_SM90 EF_CUDA_VIRTUAL_SM(EF_CUDA_SM90)"
	.elftype	@"ET_EXEC"


//--------------------- .nv.info                  --------------------------
	.section	.nv.info,"",@"SHT_CUDA_INFO"
	.align	4


	//----- nvinfo : EIATTR_REGCOUNT
	.align		4
        /*0000*/ 	.byte	0x04, 0x2f
        /*0002*/ 	.short	(.L_1 - .L_0)
	.align		4
.L_0:
        /*0004*/ 	.word	index@(triton_poi_fused_cat_41)
        /*0008*/ 	.word	0x00000016


	//----- nvinfo : EIATTR_MIN_STACK_SIZE
	.align		4
.L_1:
        /*000c*/ 	.byte	0x04, 0x12
        /*000e*/ 	.short	(.L_3 - .L_2)
	.align		4
.L_2:
        /*0010*/ 	.word	index@(triton_poi_fused_cat_41)
        /*0014*/ 	.word	0x00000000


	//----- nvinfo : EIATTR_FRAME_SIZE
	.align		4
.L_3:
        /*0018*/ 	.byte	0x04, 0x11
        /*001a*/ 	.short	(.L_5 - .L_4)
	.align		4
.L_4:
        /*001c*/ 	.word	index@(triton_poi_fused_cat_41)
        /*0020*/ 	.word	0x00000000


	//----- nvinfo : EIATTR_MIN_STACK_SIZE
	.align		4
.L_5:
        /*0024*/ 	.byte	0x04, 0x12
        /*0026*/ 	.short	(.L_7 - .L_6)
	.align		4
.L_6:
        /*0028*/ 	.word	index@(triton_poi_fused_cat_41)
        /*002c*/ 	.word	0x00000000
.L_7:


//--------------------- .nv.info.triton_poi_fused_cat_41 --------------------------
	.section	.nv.info.triton_poi_fused_cat_41,"",@"SHT_CUDA_INFO"
	.sectionflags	@""
	.align	4


	//----- nvinfo : EIATTR_CUDA_API_VERSION
	.align		4
        /*0000*/ 	.byte	0x04, 0x37
        /*0002*/ 	.short	(.L_9 - .L_8)
.L_8:
        /*0004*/ 	.word	0x0000007c


	//----- nvinfo : EIATTR_KPARAM_INFO
	.align		4
.L_9:
        /*0008*/ 	.byte	0x04, 0x17
        /*000a*/ 	.short	(.L_11 - .L_10)
.L_10:
        /*000c*/ 	.word	0x00000000
        /*0010*/ 	.short	0x0003
        /*0012*/ 	.short	0x0014
        /*0014*/ 	.byte	0x00, 0xf0, 0x11, 0x00


	//----- nvinfo : EIATTR_KPARAM_INFO
	.align		4
.L_11:
        /*0018*/ 	.byte	0x04, 0x17
        /*001a*/ 	.short	(.L_13 - .L_12)
.L_12:
        /*001c*/ 	.word	0x00000000
        /*0020*/ 	.short	0x0002
        /*0022*/ 	.short	0x0010
        /*0024*/ 	.byte	0x00, 0xf0, 0x11, 0x00


	//----- nvinfo : EIATTR_KPARAM_INFO
	.align		4
.L_13:
        /*0028*/ 	.byte	0x04, 0x17
        /*002a*/ 	.short	(.L_15 - .L_14)
.L_14:
        /*002c*/ 	.word	0x00000000
        /*0030*/ 	.short	0x0001
        /*0032*/ 	.short	0x0008
        /*0034*/ 	.byte	0x00, 0xf4, 0x21, 0x00


	//----- nvinfo : EIATTR_KPARAM_INFO
	.align		4
.L_15:
        /*0038*/ 	.byte	0x04, 0x17
        /*003a*/ 	.short	(.L_17 - .L_16)
.L_16:
        /*003c*/ 	.word	0x00000000
        /*0040*/ 	.short	0x0000
        /*0042*/ 	.short	0x0000
        /*0044*/ 	.byte	0x00, 0xf4, 0x21, 0x00


	//----- nvinfo : EIATTR_SPARSE_MMA_MASK
	.align		4
.L_17:
        /*0048*/ 	.byte	0x03, 0x50
        /*004a*/ 	.short	0x0000


	//----- nvinfo : EIATTR_MAXREG_COUNT
	.align		4
        /*004c*/ 	.byte	0x03, 0x1b
        /*004e*/ 	.short	0x00ff


	//----- nvinfo : EIATTR_EXIT_INSTR_OFFSETS
	.align		4
        /*0050*/ 	.byte	0x04, 0x1c
        /*0052*/ 	.short	(.L_19 - .L_18)


	//   ....[0]....
.L_18:
        /*0054*/ 	.word	0x00000410


	//   ....[1]....
        /*0058*/ 	.word	0x00000460


	//----- nvinfo : EIATTR_REQNTID
	.align		4
.L_19:
        /*005c*/ 	.byte	0x04, 0x10
        /*005e*/ 	.short	(.L_21 - .L_20)
.L_20:
        /*0060*/ 	.word	0x00000080
        /*0064*/ 	.word	0x00000001
        /*0068*/ 	.word	0x00000001


	//----- nvinfo : EIATTR_CBANK_PARAM_SIZE
	.align		4
.L_21:
        /*006c*/ 	.byte	0x03, 0x19
        /*006e*/ 	.short	0x0018


	//----- nvinfo : EIATTR_PARAM_CBANK
	.align		4
        /*0070*/ 	.byte	0x04, 0x0a
        /*0072*/ 	.short	(.L_23 - .L_22)
	.align		4
.L_22:
        /*0074*/ 	.word	index@(.nv.constant0.triton_poi_fused_cat_41)
        /*0078*/ 	.short	0x0210
        /*007a*/ 	.short	0x0018


	//----- nvinfo : EIATTR_SW_WAR
	.align		4
.L_23:
        /*007c*/ 	.byte	0x04, 0x36
        /*007e*/ 	.short	(.L_25 - .L_24)
.L_24:
        /*0080*/ 	.word	0x00000008
.L_25:


//--------------------- .nv.callgraph             --------------------------
	.section	.nv.callgraph,"",@"SHT_CUDA_CALLGRAPH"
	.align	4
	.sectionentsize	8
	.align		4
        /*0000*/ 	.word	0x00000000
	.align		4
        /*0004*/ 	.word	0xffffffff
	.align		4
        /*0008*/ 	.word	0x00000000
	.align		4
        /*000c*/ 	.word	0xfffffffe
	.align		4
        /*0010*/ 	.word	0x00000000
	.align		4
        /*0014*/ 	.word	0xfffffffd
	.align		4
        /*0018*/ 	.word	0x00000000
	.align		4
        /*001c*/ 	.word	0xfffffffc


//--------------------- .text.triton_poi_fused_cat_41 --------------------------
	.section	.text.triton_poi_fused_cat_41,"ax",@progbits
	.sectionflags	@"SHF_BARRIERS=1"
	.align	128
        .global         triton_poi_fused_cat_41
        .type           triton_poi_fused_cat_41,@function
        .size           triton_poi_fused_cat_41,(.L_x_1 - triton_poi_fused_cat_41)
        .other          triton_poi_fused_cat_41,@"STO_CUDA_ENTRY STV_DEFAULT"
triton_poi_fused_cat_41:
.text.triton_poi_fused_cat_41:
[----:B------:R-:W0:Y:S02]  /*0000*/  LDC R1, c[0x0][0x28] ;  /* 0x00000a00ff017b82 */ /* 0x000e240000000800 */
[----:B------:R-:W1:Y:S01]  /*0010*/  S2R R2, SR_TID.X ;  /* 0x0000000000027919 */ /* 0x000e620000002100 */
[----:B------:R-:W2:Y:S01]  /*0020*/  LDC.64 R14, c[0x0][0x210] ;  /* 0x00008400ff0e7b82 */ /* 0x000ea20000000a00 */
[----:B------:R-:W-:Y:S01]  /*0030*/  CS2R R6, SRZ ;  /* 0x0000000000067805 */ /* 0x000fe2000001ff00 */
[----:B------:R-:W3:Y:S01]  /*0040*/  S2R R3, SR_CTAID.Y ;  /* 0x0000000000037919 */ /* 0x000ee20000002600 */
[----:B------:R-:W4:Y:S01]  /*0050*/  S2R R5, SR_CTAID.X ;  /* 0x0000000000057919 */ /* 0x000f220000002500 */
[----:B------:R-:W-:Y:S01]  /*0060*/  CS2R R10, SRZ ;  /* 0x00000000000a7805 */ /* 0x000fe2000001ff00 */
[----:B------:R-:W-:Y:S01]  /*0070*/  ULDC.64 UR6, c[0x0][0x208] ;  /* 0x0000820000067ab9 */ /* 0x000fe20000000a00 */
[----:B-1----:R-:W-:-:S04]  /*0080*/  LOP3.LUT R16, R2, 0x7f, RZ, 0xc0, !PT ;  /* 0x0000007f02107812 */ /* 0x002fc800078ec0ff */
[----:B---3--:R-:W-:Y:S01]  /*0090*/  PRMT R4, R16, 0x6540, R3 ;  /* 0x0000654010047816 */ /* 0x008fe20000000003 */
[----:B----4-:R-:W-:-:S04]  /*00a0*/  IMAD.SHL.U32 R0, R5, 0x4, RZ ;  /* 0x0000000405007824 */ /* 0x010fc800078e00ff */
[----:B------:R-:W-:Y:S01]  /*00b0*/  IMAD.IADD R4, R4, 0x1, R5 ;  /* 0x0000000104047824 */ /* 0x000fe200078e0205 */
[----:B------:R-:W-:-:S03]  /*00c0*/  ISETP.GE.AND P0, PT, R0, 0x4, PT ;  /* 0x000000040000780c */ /* 0x000fc60003f06270 */
[----:B------:R-:W-:Y:S01]  /*00d0*/  IMAD.SHL.U32 R13, R4, 0x4, RZ ;  /* 0x00000004040d7824 */ /* 0x000fe200078e00ff */
[----:B------:R-:W-:-:S03]  /*00e0*/  CS2R R4, SRZ ;  /* 0x0000000000047805 */ /* 0x000fc6000001ff00 */
[C---:B------:R-:W-:Y:S02]  /*00f0*/  VIADD R9, R13.reuse, 0x200 ;  /* 0x000002000d097836 */ /* 0x040fe40000000000 */
[----:B--2---:R-:W-:-:S04]  /*0100*/  IMAD.WIDE R12, R13, 0x4, R14 ;  /* 0x000000040d0c7825 */ /* 0x004fc800078e020e */
[----:B------:R-:W-:Y:S01]  /*0110*/  IMAD.WIDE R14, R9, 0x4, R14 ;  /* 0x00000004090e7825 */ /* 0x000fe200078e020e */
[----:B------:R-:W-:Y:S01]  /*0120*/  CS2R R8, SRZ ;  /* 0x0000000000087805 */ /* 0x000fe2000001ff00 */
[----:B------:R1:W2:Y:S05]  /*0130*/  @!P0 LDG.E.EL.128 R4, desc[UR6][R12.64] ;  /* 0x000000060c048981 */ /* 0x0002aa000c2e1d00 */
[----:B------:R-:W3:Y:S01]  /*0140*/  @!P0 LDG.E.EL.128 R8, desc[UR6][R14.64] ;  /* 0x000000060e088981 */ /* 0x000ee2000c2e1d00 */
[----:B------:R-:W4:Y:S01]  /*0150*/  S2UR UR5, SR_CgaCtaId ;  /* 0x00000000000579c3 */ /* 0x000f220000008800 */
[----:B------:R-:W-:Y:S01]  /*0160*/  UMOV UR4, 0x400 ;  /* 0x0000040000047882 */ /* 0x000fe20000000000 */
[----:B------:R-:W-:Y:S01]  /*0170*/  SHF.R.U32.HI R19, RZ, 0x2, R2 ;  /* 0x00000002ff137819 */ /* 0x000fe20000011602 */
[----:B------:R-:W-:-:S03]  /*0180*/  IMAD.SHL.U32 R17, R2, 0x4, RZ ;  /* 0x0000000402117824 */ /* 0x000fc600078e00ff */
[----:B------:R-:W-:Y:S01]  /*0190*/  LOP3.LUT R19, R19, 0x10, RZ, 0xc0, !PT ;  /* 0x0000001013137812 */ /* 0x000fe200078ec0ff */
[----:B----4-:R-:W-:-:S06]  /*01a0*/  UPRMT UR4, UR5, 0x654, UR4 ;  /* 0x0000065405047896 */ /* 0x010fcc0008000004 */
[----:B------:R-:W-:Y:S01]  /*01b0*/  LEA R18, R16, UR4, 0x2 ;  /* 0x0000000410127c11 */ /* 0x000fe2000f8e10ff */
[----:B------:R-:W-:Y:S01]  /*01c0*/  VIADD R19, R19, UR4 ;  /* 0x0000000413137c36 */ /* 0x000fe20008000000 */
[----:B------:R-:W-:-:S05]  /*01d0*/  LOP3.LUT R16, R17, 0x1fc, RZ, 0xc0, !PT ;  /* 0x000001fc11107812 */ /* 0x000fca00078ec0ff */
[----:B-1----:R-:W-:Y:S01]  /*01e0*/  IMAD R12, R16, 0x4, R19 ;  /* 0x00000004100c7824 */ /* 0x002fe200078e0213 */
[----:B--2---:R1:W-:Y:S04]  /*01f0*/  STS [R18], R4 ;  /* 0x0000000412007388 */ /* 0x0043e80000000800 */
[----:B------:R2:W-:Y:S04]  /*0200*/  STS [R18+0x410], R5 ;  /* 0x0004100512007388 */ /* 0x0005e80000000800 */
[----:B------:R4:W-:Y:S01]  /*0210*/  STS [R18+0x820], R6 ;  /* 0x0008200612007388 */ /* 0x0009e20000000800 */
[----:B-1----:R-:W-:-:S03]  /*0220*/  LOP3.LUT R4, R17, 0xfc, RZ, 0xc0, !PT ;  /* 0x000000fc11047812 */ /* 0x002fc600078ec0ff */
[----:B------:R1:W-:Y:S01]  /*0230*/  STS [R18+0xc30], R7 ;  /* 0x000c300712007388 */ /* 0x0003e20000000800 */
[----:B--2---:R-:W-:-:S03]  /*0240*/  SHF.R.S32.HI R5, RZ, 0x17, R3 ;  /* 0x00000017ff057819 */ /* 0x004fc60000011403 */
[----:B---3--:R2:W-:Y:S01]  /*0250*/  STS [R18+0x200], R8 ;  /* 0x0002000812007388 */ /* 0x0085e20000000800 */
[----:B------:R-:W-:Y:S02]  /*0260*/  PRMT R3, R4, 0x6540, R3 ;  /* 0x0000654004037816 */ /* 0x000fe40000000003 */
[----:B----4-:R-:W-:Y:S01]  /*0270*/  SGXT R6, R5, 0x1 ;  /* 0x000000010506781a */ /* 0x010fe20000000200 */
[----:B------:R-:W-:Y:S01]  /*0280*/  STS [R18+0x610], R9 ;  /* 0x0006100912007388 */ /* 0x000fe20000000800 */
[----:B------:R-:W3:Y:S01]  /*0290*/  LDC.64 R4, c[0x0][0x218] ;  /* 0x00008600ff047b82 */ /* 0x000ee20000000a00 */
[----:B-1----:R-:W-:Y:S02]  /*02a0*/  SHF.R.U32.HI R7, RZ, 0x6, R2 ;  /* 0x00000006ff077819 */ /* 0x002fe40000011602 */
[----:B------:R-:W-:Y:S01]  /*02b0*/  STS [R18+0xa20], R10 ;  /* 0x000a200a12007388 */ /* 0x000fe20000000800 */
[----:B------:R-:W-:Y:S02]  /*02c0*/  LEA.HI R6, R6, R3, RZ, 0x9 ;  /* 0x0000000306067211 */ /* 0x000fe400078f48ff */
[----:B------:R-:W-:Y:S01]  /*02d0*/  SGXT.U32 R7, R7, 0x1 ;  /* 0x000000010707781a */ /* 0x000fe20000000000 */
[----:B------:R-:W-:Y:S01]  /*02e0*/  STS [R18+0xe30], R11 ;  /* 0x000e300b12007388 */ /* 0x000fe20000000800 */
[----:B--2---:R-:W-:Y:S01]  /*02f0*/  LOP3.LUT R8, R16, 0x200, RZ, 0xfc, !PT ;  /* 0x0000020010087812 */ /* 0x004fe200078efcff */
[----:B------:R-:W-:Y:S01]  /*0300*/  IMAD.SHL.U32 R2, R6, 0x4, RZ ;  /* 0x0000000406027824 */ /* 0x000fe200078e00ff */
[----:B------:R-:W-:Y:S01]  /*0310*/  LOP3.LUT R7, R0, R7, RZ, 0xfc, !PT ;  /* 0x0000000700077212 */ /* 0x000fe200078efcff */
[----:B------:R-:W-:Y:S01]  /*0320*/  BAR.SYNC.DEFER_BLOCKING 0x0 ;  /* 0x0000000000007b1d */ /* 0x000fe20000010000 */
[----:B------:R-:W-:-:S02]  /*0330*/  LOP3.LUT R6, R6, 0xfffffe00, RZ, 0xc0, !PT ;  /* 0xfffffe0006067812 */ /* 0x000fc400078ec0ff */
[----:B------:R-:W-:Y:S02]  /*0340*/  LOP3.LUT R2, R2, 0xfffff800, RZ, 0xc0, !PT ;  /* 0xfffff80002027812 */ /* 0x000fe400078ec0ff */
[C---:B------:R-:W-:Y:S02]  /*0350*/  LOP3.LUT R0, R7.reuse, 0x2, RZ, 0xfc, !PT ;  /* 0x0000000207007812 */ /* 0x040fe400078efcff */
[----:B------:R-:W-:Y:S02]  /*0360*/  IADD3 R6, R2, R3, -R6 ;  /* 0x0000000302067210 */ /* 0x000fe40007ffe806 */
[C---:B------:R-:W-:Y:S02]  /*0370*/  ISETP.GE.AND P1, PT, R7.reuse, 0x4, PT ;  /* 0x000000040700780c */ /* 0x040fe40003f26270 */
[----:B------:R-:W-:Y:S01]  /*0380*/  ISETP.GE.AND P0, PT, R0, 0x4, PT ;  /* 0x000000040000780c */ /* 0x000fe20003f06270 */
[----:B------:R-:W-:Y:S01]  /*0390*/  IMAD R3, R7, 0x200, R6 ;  /* 0x0000020007037824 */ /* 0x000fe200078e0206 */
[----:B------:R-:W-:-:S03]  /*03a0*/  SHF.R.U32.HI R8, RZ, 0x4, R8 ;  /* 0x00000004ff087819 */ /* 0x000fc60000011608 */
[----:B---3--:R-:W-:Y:S01]  /*03b0*/  IMAD.WIDE R2, R3, 0x4, R4 ;  /* 0x0000000403027825 */ /* 0x008fe200078e0204 */
[----:B------:R-:W-:-:S05]  /*03c0*/  LOP3.LUT R8, R8, 0x30, RZ, 0xc0, !PT ;  /* 0x0000003008087812 */ /* 0x000fca00078ec0ff */
[----:B------:R-:W-:Y:S01]  /*03d0*/  VIADD R7, R8, UR4 ;  /* 0x0000000408077c36 */ /* 0x000fe20008000000 */
[----:B------:R-:W1:Y:S03]  /*03e0*/  LDS.128 R12, [R12] ;  /* 0x000000000c0c7984 */ /* 0x000e660000000c00 */
[----:B------:R-:W-:Y:S01]  /*03f0*/  IMAD R7, R16, 0x4, R7 ;  /* 0x0000000410077824 */ /* 0x000fe200078e0207 */
[----:B-1----:R1:W-:Y:S01]  /*0400*/  @!P1 STG.E.128 desc[UR6][R2.64], R12 ;  /* 0x0000000c02009986 */ /* 0x0023e2000c101d06 */
[----:B------:R-:W-:Y:S05]  /*0410*/  @P0 EXIT ;  /* 0x000000000000094d */ /* 0x000fea0003800000 */
[----:B------:R-:W0:Y:S01]  /*0420*/  LDS.128 R8, [R7+0x800] ;  /* 0x0008000007087984 */ /* 0x000e220000000c00 */
[----:B-1----:R-:W-:-:S04]  /*0430*/  IMAD R3, R0, 0x200, R6 ;  /* 0x0000020000037824 */ /* 0x002fc800078e0206 */
[----:B------:R-:W-:-:S05]  /*0440*/  IMAD.WIDE R4, R3, 0x4, R4 ;  /* 0x0000000403047825 */ /* 0x000fca00078e0204 */
[----:B0-----:R-:W-:Y:S01]  /*0450*/  STG.E.128 desc[UR6][R4.64], R8 ;  /* 0x0000000804007986 */ /* 0x001fe2000c101d06 */
[----:B------:R-:W-:Y:S05]  /*0460*/  EXIT ;  /* 0x000000000000794d */ /* 0x000fea0003800000 */
.L_x_0:
[----:B------:R-:W-:-:S00]  /*0470*/  BRA `(.L_x_0) ;  /* 0xfffffffc00fc7947 */ /* 0x000fc0000383ffff */
[----:B------:R-:W-:-:S00]  /*0480*/  NOP ;  /* 0x0000000000007918 */ /* 0x000fc00000000000 */
[----:B------:R-:W-:-:S00]  /*0490*/  NOP ;  /* 0x0000000000007918 */ /* 0x000fc00000000000 */
[----:B------:R-:W-:-:S00]  /*04a0*/  NOP ;  /* 0x0000000000007918 */ /* 0x000fc00000000000 */
[----:B------:R-:W-:-:S00]  /*04b0*/  NOP ;  /* 0x0000000000007918 */ /* 0x000fc00000000000 */
[----:B------:R-:W-:-:S00]  /*04c0*/  NOP ;  /* 0x0000000000007918 */ /* 0x000fc00000000000 */
[----:B------:R-:W-:-:S00]  /*04d0*/  NOP ;  /* 0x0000000000007918 */ /* 0x000fc00000000000 */
[----:B------:R-:W-:-:S00]  /*04e0*/  NOP ;  /* 0x0000000000007918 */ /* 0x000fc00000000000 */
[----:B------:R-:W-:-:S00]  /*04f0*/  NOP ;  /* 0x0000000000007918 */ /* 0x000fc00000000000 */
.L_x_1:


//--------------------- .nv.shared.triton_poi_fused_cat_41 --------------------------
	.section	.nv.shared.triton_poi_fused_cat_41,"aw",@nobits
	.sectionflags	@""
	.align	16
	.zero		1024


//--------------------- .nv.constant0.triton_poi_fused_cat_41 --------------------------
	.section	.nv.constant0.triton_poi_fused_cat_41,"a",@progbits
	.sectionflags	@""
	.align	4
.nv.constant0.triton_poi_fused_cat_41:
	.zero		552
